//
// Generated by NVIDIA NVVM Compiler
//
// Compiler Build ID: CL-36424714
// Cuda compilation tools, release 13.0, V13.0.88
// Based on NVVM 20.0.0
//

.version 9.0
.target sm_100
.address_size 64


.entry _Z12calKernelGPUiiiiiPiiPc(
	.param .u32 _Z12calKernelGPUiiiiiPiiPc_param_0,
	.param .u32 _Z12calKernelGPUiiiiiPiiPc_param_1,
	.param .u32 _Z12calKernelGPUiiiiiPiiPc_param_2,
	.param .u32 _Z12calKernelGPUiiiiiPiiPc_param_3,
	.param .u32 _Z12calKernelGPUiiiiiPiiPc_param_4,
	.param .u64 .ptr .align 1 _Z12calKernelGPUiiiiiPiiPc_param_5,
	.param .u32 _Z12calKernelGPUiiiiiPiiPc_param_6,
	.param .u64 .ptr .align 1 _Z12calKernelGPUiiiiiPiiPc_param_7
)
{
	.reg .pred 	%p<31>;
	.reg .b16 	%rs<6>;
	.reg .b32 	%r<164>;
	.reg .b64 	%rd<57>;

	ld.param.u32 	%r75, [_Z12calKernelGPUiiiiiPiiPc_param_0];
	ld.param.u32 	%r78, [_Z12calKernelGPUiiiiiPiiPc_param_2];
	ld.param.u32 	%r79, [_Z12calKernelGPUiiiiiPiiPc_param_3];
	ld.param.u32 	%r76, [_Z12calKernelGPUiiiiiPiiPc_param_4];
	ld.param.u64 	%rd15, [_Z12calKernelGPUiiiiiPiiPc_param_5];
	ld.param.u32 	%r77, [_Z12calKernelGPUiiiiiPiiPc_param_6];
	ld.param.u64 	%rd14, [_Z12calKernelGPUiiiiiPiiPc_param_7];
	cvta.to.global.u64 	%rd1, %rd14;
	cvta.to.global.u64 	%rd2, %rd15;
	mov.u32 	%r80, %ctaid.x;
	add.s32 	%r1, %r78, %r80;
	mov.u32 	%r81, %ctaid.y;
	add.s32 	%r2, %r79, %r81;
	setp.lt.s32 	%p1, %r75, 1;
	@%p1 bra 	$L__BB0_44;
	mov.u32 	%r3, %tid.x;
	mul.lo.s32 	%r4, %r1, %r75;
	mad.lo.s32 	%r5, %r2, %r75, %r3;
	mad.lo.s32 	%r82, %r77, 7000, %r5;
	mul.wide.s32 	%rd16, %r82, 4;
	add.s64 	%rd3, %rd2, %rd16;
	setp.ne.s64 	%p2, %rd14, 0;
	@%p2 bra 	$L__BB0_23;
	and.b32  	%r6, %r75, 3;
	setp.lt.u32 	%p17, %r75, 4;
	mov.b32 	%r150, 0;
	@%p17 bra 	$L__BB0_17;
	and.b32  	%r150, %r75, 2147483644;
	neg.s32 	%r149, %r150;
	mad.lo.s32 	%r114, %r1, 7000, %r2;
	mad.lo.s32 	%r115, %r75, %r114, %r3;
	add.s32 	%r148, %r115, 14000;
	mad.lo.s32 	%r116, %r4, 7000, %r77;
	add.s32 	%r147, %r116, 14000;
	add.s32 	%r146, %r4, 3;
$L__BB0_4:
	add.s32 	%r16, %r146, -2;
	add.s32 	%r117, %r146, -3;
	max.s32 	%r118, %r117, %r5;
	setp.gt.s32 	%p18, %r118, %r76;
	@%p18 bra 	$L__BB0_7;
	add.s32 	%r119, %r147, -14000;
	mul.wide.s32 	%rd42, %r119, 4;
	add.s64 	%rd43, %rd2, %rd42;
	ld.global.u32 	%r120, [%rd43];
	ld.global.u32 	%r121, [%rd3];
	add.s32 	%r122, %r148, -14000;
	mul.wide.s32 	%rd44, %r122, 4;
	add.s64 	%rd4, %rd2, %rd44;
	ld.global.u32 	%r123, [%rd4];
	add.s32 	%r17, %r121, %r120;
	setp.ge.s32 	%p19, %r17, %r123;
	@%p19 bra 	$L__BB0_7;
	st.global.u32 	[%rd4], %r17;
$L__BB0_7:
	max.s32 	%r124, %r16, %r5;
	setp.gt.s32 	%p20, %r124, %r76;
	@%p20 bra 	$L__BB0_10;
	add.s32 	%r125, %r147, -7000;
	mul.wide.s32 	%rd45, %r125, 4;
	add.s64 	%rd46, %rd2, %rd45;
	ld.global.u32 	%r126, [%rd46];
	ld.global.u32 	%r127, [%rd3];
	add.s32 	%r128, %r148, -7000;
	mul.wide.s32 	%rd47, %r128, 4;
	add.s64 	%rd5, %rd2, %rd47;
	ld.global.u32 	%r129, [%rd5];
	add.s32 	%r18, %r127, %r126;
	setp.ge.s32 	%p21, %r18, %r129;
	@%p21 bra 	$L__BB0_10;
	st.global.u32 	[%rd5], %r18;
$L__BB0_10:
	add.s32 	%r130, %r16, 1;
	max.s32 	%r131, %r130, %r5;
	setp.gt.s32 	%p22, %r131, %r76;
	@%p22 bra 	$L__BB0_13;
	mul.wide.s32 	%rd48, %r147, 4;
	add.s64 	%rd49, %rd2, %rd48;
	ld.global.u32 	%r132, [%rd49];
	ld.global.u32 	%r133, [%rd3];
	mul.wide.s32 	%rd50, %r148, 4;
	add.s64 	%rd6, %rd2, %rd50;
	ld.global.u32 	%r134, [%rd6];
	add.s32 	%r19, %r133, %r132;
	setp.ge.s32 	%p23, %r19, %r134;
	@%p23 bra 	$L__BB0_13;
	st.global.u32 	[%rd6], %r19;
$L__BB0_13:
	max.s32 	%r135, %r146, %r5;
	setp.gt.s32 	%p24, %r135, %r76;
	@%p24 bra 	$L__BB0_16;
	add.s32 	%r136, %r147, 7000;
	mul.wide.s32 	%rd51, %r136, 4;
	add.s64 	%rd52, %rd2, %rd51;
	ld.global.u32 	%r137, [%rd52];
	ld.global.u32 	%r138, [%rd3];
	add.s32 	%r139, %r148, 7000;
	mul.wide.s32 	%rd53, %r139, 4;
	add.s64 	%rd7, %rd2, %rd53;
	ld.global.u32 	%r140, [%rd7];
	add.s32 	%r20, %r138, %r137;
	setp.ge.s32 	%p25, %r20, %r140;
	@%p25 bra 	$L__BB0_16;
	st.global.u32 	[%rd7], %r20;
$L__BB0_16:
	add.s32 	%r149, %r149, 4;
	add.s32 	%r148, %r148, 28000;
	add.s32 	%r147, %r147, 28000;
	add.s32 	%r146, %r146, 4;
	setp.ne.s32 	%p26, %r149, 0;
	@%p26 bra 	$L__BB0_4;
$L__BB0_17:
	setp.eq.s32 	%p27, %r6, 0;
	@%p27 bra 	$L__BB0_44;
	add.s32 	%r152, %r150, %r4;
	mul.lo.s32 	%r141, %r152, 7000;
	add.s32 	%r154, %r5, %r141;
	add.s32 	%r153, %r77, %r141;
	neg.s32 	%r151, %r6;
$L__BB0_19:
	.pragma "nounroll";
	max.s32 	%r142, %r152, %r5;
	setp.gt.s32 	%p28, %r142, %r76;
	@%p28 bra 	$L__BB0_22;
	mul.wide.s32 	%rd54, %r153, 4;
	add.s64 	%rd55, %rd2, %rd54;
	ld.global.u32 	%r143, [%rd55];
	ld.global.u32 	%r144, [%rd3];
	mul.wide.s32 	%rd56, %r154, 4;
	add.s64 	%rd8, %rd2, %rd56;
	ld.global.u32 	%r145, [%rd8];
	add.s32 	%r34, %r144, %r143;
	setp.ge.s32 	%p29, %r34, %r145;
	@%p29 bra 	$L__BB0_22;
	st.global.u32 	[%rd8], %r34;
$L__BB0_22:
	add.s32 	%r154, %r154, 7000;
	add.s32 	%r153, %r153, 7000;
	add.s32 	%r152, %r152, 1;
	add.s32 	%r151, %r151, 1;
	setp.eq.s32 	%p30, %r151, 0;
	@%p30 bra 	$L__BB0_44;
	bra.uni 	$L__BB0_19;
$L__BB0_23:
	and.b32  	%r39, %r75, 3;
	setp.lt.u32 	%p3, %r75, 4;
	mov.b32 	%r159, 0;
	@%p3 bra 	$L__BB0_38;
	and.b32  	%r159, %r75, 2147483644;
	neg.s32 	%r158, %r159;
	mad.lo.s32 	%r84, %r1, 7000, %r2;
	mad.lo.s32 	%r85, %r75, %r84, %r3;
	add.s32 	%r157, %r85, 14000;
	mad.lo.s32 	%r86, %r4, 7000, %r77;
	add.s32 	%r156, %r86, 14000;
	add.s32 	%r155, %r4, 3;
$L__BB0_25:
	add.s32 	%r49, %r155, -2;
	add.s32 	%r87, %r155, -3;
	max.s32 	%r88, %r87, %r5;
	setp.gt.s32 	%p4, %r88, %r76;
	@%p4 bra 	$L__BB0_28;
	add.s32 	%r89, %r156, -14000;
	mul.wide.s32 	%rd17, %r89, 4;
	add.s64 	%rd18, %rd2, %rd17;
	ld.global.u32 	%r90, [%rd18];
	ld.global.u32 	%r91, [%rd3];
	add.s32 	%r50, %r157, -14000;
	mul.wide.s32 	%rd19, %r50, 4;
	add.s64 	%rd9, %rd2, %rd19;
	ld.global.u32 	%r92, [%rd9];
	add.s32 	%r51, %r91, %r90;
	setp.ge.s32 	%p5, %r51, %r92;
	@%p5 bra 	$L__BB0_28;
	cvt.s64.s32 	%rd20, %r50;
	st.global.u32 	[%rd9], %r51;
	add.s64 	%rd21, %rd1, %rd20;
	mov.b16 	%rs1, 1;
	st.global.u8 	[%rd21], %rs1;
$L__BB0_28:
	max.s32 	%r93, %r49, %r5;
	setp.gt.s32 	%p6, %r93, %r76;
	@%p6 bra 	$L__BB0_31;
	add.s32 	%r94, %r156, -7000;
	mul.wide.s32 	%rd22, %r94, 4;
	add.s64 	%rd23, %rd2, %rd22;
	ld.global.u32 	%r95, [%rd23];
	ld.global.u32 	%r96, [%rd3];
	add.s32 	%r52, %r157, -7000;
	mul.wide.s32 	%rd24, %r52, 4;
	add.s64 	%rd10, %rd2, %rd24;
	ld.global.u32 	%r97, [%rd10];
	add.s32 	%r53, %r96, %r95;
	setp.ge.s32 	%p7, %r53, %r97;
	@%p7 bra 	$L__BB0_31;
	cvt.s64.s32 	%rd25, %r52;
	st.global.u32 	[%rd10], %r53;
	add.s64 	%rd26, %rd1, %rd25;
	mov.b16 	%rs2, 1;
	st.global.u8 	[%rd26], %rs2;
$L__BB0_31:
	add.s32 	%r98, %r49, 1;
	max.s32 	%r99, %r98, %r5;
	setp.gt.s32 	%p8, %r99, %r76;
	@%p8 bra 	$L__BB0_34;
	mul.wide.s32 	%rd27, %r156, 4;
	add.s64 	%rd28, %rd2, %rd27;
	ld.global.u32 	%r100, [%rd28];
	ld.global.u32 	%r101, [%rd3];
	mul.wide.s32 	%rd29, %r157, 4;
	add.s64 	%rd11, %rd2, %rd29;
	ld.global.u32 	%r102, [%rd11];
	add.s32 	%r54, %r101, %r100;
	setp.ge.s32 	%p9, %r54, %r102;
	@%p9 bra 	$L__BB0_34;
	cvt.s64.s32 	%rd30, %r157;
	st.global.u32 	[%rd11], %r54;
	add.s64 	%rd31, %rd1, %rd30;
	mov.b16 	%rs3, 1;
	st.global.u8 	[%rd31], %rs3;
$L__BB0_34:
	max.s32 	%r103, %r155, %r5;
	setp.gt.s32 	%p10, %r103, %r76;
	@%p10 bra 	$L__BB0_37;
	add.s32 	%r104, %r156, 7000;
	mul.wide.s32 	%rd32, %r104, 4;
	add.s64 	%rd33, %rd2, %rd32;
	ld.global.u32 	%r105, [%rd33];
	ld.global.u32 	%r106, [%rd3];
	add.s32 	%r55, %r157, 7000;
	mul.wide.s32 	%rd34, %r55, 4;
	add.s64 	%rd12, %rd2, %rd34;
	ld.global.u32 	%r107, [%rd12];
	add.s32 	%r56, %r106, %r105;
	setp.ge.s32 	%p11, %r56, %r107;
	@%p11 bra 	$L__BB0_37;
	cvt.s64.s32 	%rd35, %r55;
	st.global.u32 	[%rd12], %r56;
	add.s64 	%rd36, %rd1, %rd35;
	mov.b16 	%rs4, 1;
	st.global.u8 	[%rd36], %rs4;
$L__BB0_37:
	add.s32 	%r158, %r158, 4;
	add.s32 	%r157, %r157, 28000;
	add.s32 	%r156, %r156, 28000;
	add.s32 	%r155, %r155, 4;
	setp.ne.s32 	%p12, %r158, 0;
	@%p12 bra 	$L__BB0_25;
$L__BB0_38:
	setp.eq.s32 	%p13, %r39, 0;
	@%p13 bra 	$L__BB0_44;
	add.s32 	%r161, %r159, %r4;
	mul.lo.s32 	%r108, %r161, 7000;
	add.s32 	%r163, %r5, %r108;
	add.s32 	%r162, %r77, %r108;
	neg.s32 	%r160, %r39;
$L__BB0_40:
	.pragma "nounroll";
	max.s32 	%r109, %r161, %r5;
	setp.gt.s32 	%p14, %r109, %r76;
	@%p14 bra 	$L__BB0_43;
	mul.wide.s32 	%rd37, %r162, 4;
	add.s64 	%rd38, %rd2, %rd37;
	ld.global.u32 	%r110, [%rd38];
	ld.global.u32 	%r111, [%rd3];
	mul.wide.s32 	%rd39, %r163, 4;
	add.s64 	%rd13, %rd2, %rd39;
	ld.global.u32 	%r112, [%rd13];
	add.s32 	%r70, %r111, %r110;
	setp.ge.s32 	%p15, %r70, %r112;
	@%p15 bra 	$L__BB0_43;
	cvt.s64.s32 	%rd40, %r163;
	st.global.u32 	[%rd13], %r70;
	add.s64 	%rd41, %rd1, %rd40;
	mov.b16 	%rs5, 1;
	st.global.u8 	[%rd41], %rs5;
$L__BB0_43:
	add.s32 	%r163, %r163, 7000;
	add.s32 	%r162, %r162, 7000;
	add.s32 	%r161, %r161, 1;
	add.s32 	%r160, %r160, 1;
	setp.ne.s32 	%p16, %r160, 0;
	@%p16 bra 	$L__BB0_40;
$L__BB0_44:
	ret;

}


// ===== COMPILED SASS (sm_100) =====

	.target	sm_100

	.elftype	@"ET_EXEC"


//--------------------- .note.nv.tkinfo           --------------------------
	.section	.note.nv.tkinfo,"",@"SHT_NOTE"
	.sectionflags	@"SHF_NOTE_NV_TKINFO"
	.tkinfo
        /*0018*/ 	.word	0x00000002
        /*0030*/ 	.string	""
        /*0030*/ 	.string	"ptxas"
        /*0030*/ 	.string	"Cuda compilation tools, release 13.0, V13.0.88"
        /*0030*/ 	.string	"Build cuda_13.0.r13.0/compiler.36424714_0"
        /*0030*/ 	.string	"-arch sm_100 -m 64 "



//--------------------- .note.nv.cuinfo           --------------------------
	.section	.note.nv.cuinfo,"",@"SHT_NOTE"
	.sectionflags	@"SHF_NOTE_NV_CUINFO"
        /*0018*/ 	.short	0x0002
        /*001a*/ 	.short	0x0064
        /*001c*/ 	.short	0x0082
	.zero		2


//--------------------- .nv.info                  --------------------------
	.section	.nv.info,"",@"SHT_CUDA_INFO"
	.align	4


	//----- nvinfo : EIATTR_REGCOUNT
	.align		4
        /*0000*/ 	.byte	0x04, 0x2f
        /*0002*/ 	.short	(.L_1 - .L_0)
	.align		4
.L_0:
        /*0004*/ 	.word	index@(_Z12calKernelGPUiiiiiPiiPc)
        /*0008*/ 	.word	0x0000001a


	//----- nvinfo : EIATTR_FRAME_SIZE
	.align		4
.L_1:
        /*000c*/ 	.byte	0x04, 0x11
        /*000e*/ 	.short	(.L_3 - .L_2)
	.align		4
.L_2:
        /*0010*/ 	.word	index@(_Z12calKernelGPUiiiiiPiiPc)
        /*0014*/ 	.word	0x00000000


	//----- nvinfo : EIATTR_MIN_STACK_SIZE
	.align		4
.L_3:
        /*0018*/ 	.byte	0x04, 0x12
        /*001a*/ 	.short	(.L_5 - .L_4)
	.align		4
.L_4:
        /*001c*/ 	.word	index@(_Z12calKernelGPUiiiiiPiiPc)
        /*0020*/ 	.word	0x00000000
.L_5:


//--------------------- .nv.compat                --------------------------
	.section	.nv.compat,"",@"SHT_CUDA_COMPAT_INFO"
	.align	4
        /*0000*/ 	.byte	0x02, 0x09, 0x00, 0x00, 0x02, 0x02, 0x01, 0x00, 0x02, 0x05, 0x05, 0x00, 0x03, 0x07, 0x01, 0x01
        /*0010*/ 	.byte	0x02, 0x03, 0x00, 0x00, 0x02, 0x06, 0x01, 0x00, 0x04, 0x0b, 0x08, 0x00, 0x09, 0x00, 0x00, 0x00
        /*0020*/ 	.byte	0x00, 0x00, 0x00, 0x00


//--------------------- .nv.info._Z12calKernelGPUiiiiiPiiPc --------------------------
	.section	.nv.info._Z12calKernelGPUiiiiiPiiPc,"",@"SHT_CUDA_INFO"
	.sectionflags	@""
	.align	4


	//----- nvinfo : EIATTR_CUDA_API_VERSION
	.align		4
        /*0000*/ 	.byte	0x04, 0x37
        /*0002*/ 	.short	(.L_7 - .L_6)
.L_6:
        /*0004*/ 	.word	0x00000082


	//----- nvinfo : EIATTR_KPARAM_INFO
	.align		4
.L_7:
        /*0008*/ 	.byte	0x04, 0x17
        /*000a*/ 	.short	(.L_9 - .L_8)
.L_8:
        /*000c*/ 	.word	0x00000000
        /*0010*/ 	.short	0x0007
        /*0012*/ 	.short	0x0028
        /*0014*/ 	.byte	0x00, 0xf5, 0x21, 0x00


	//----- nvinfo : EIATTR_KPARAM_INFO
	.align		4
.L_9:
        /*0018*/ 	.byte	0x04, 0x17
        /*001a*/ 	.short	(.L_11 - .L_10)
.L_10:
        /*001c*/ 	.word	0x00000000
        /*0020*/ 	.short	0x0006
        /*0022*/ 	.short	0x0020
        /*0024*/ 	.byte	0x00, 0xf0, 0x11, 0x00


	//----- nvinfo : EIATTR_KPARAM_INFO
	.align		4
.L_11:
        /*0028*/ 	.byte	0x04, 0x17
        /*002a*/ 	.short	(.L_13 - .L_12)
.L_12:
        /*002c*/ 	.word	0x00000000
        /*0030*/ 	.short	0x0005
        /*0032*/ 	.short	0x0018
        /*0034*/ 	.byte	0x00, 0xf5, 0x21, 0x00


	//----- nvinfo : EIATTR_KPARAM_INFO
	.align		4
.L_13:
        /*0038*/ 	.byte	0x04, 0x17
        /*003a*/ 	.short	(.L_15 - .L_14)
.L_14:
        /*003c*/ 	.word	0x00000000
        /*0040*/ 	.short	0x0004
        /*0042*/ 	.short	0x0010
        /*0044*/ 	.byte	0x00, 0xf0, 0x11, 0x00


	//----- nvinfo : EIATTR_KPARAM_INFO
	.align		4
.L_15:
        /*0048*/ 	.byte	0x04, 0x17
        /*004a*/ 	.short	(.L_17 - .L_16)
.L_16:
        /*004c*/ 	.word	0x00000000
        /*0050*/ 	.short	0x0003
        /*0052*/ 	.short	0x000c
        /*0054*/ 	.byte	0x00, 0xf0, 0x11, 0x00


	//----- nvinfo : EIATTR_KPARAM_INFO
	.align		4
.L_17:
        /*0058*/ 	.byte	0x04, 0x17
        /*005a*/ 	.short	(.L_19 - .L_18)
.L_18:
        /*005c*/ 	.word	0x00000000
        /*0060*/ 	.short	0x0002
        /*0062*/ 	.short	0x0008
        /*0064*/ 	.byte	0x00, 0xf0, 0x11, 0x00


	//----- nvinfo : EIATTR_KPARAM_INFO
	.align		4
.L_19:
        /*0068*/ 	.byte	0x04, 0x17
        /*006a*/ 	.short	(.L_21 - .L_20)
.L_20:
        /*006c*/ 	.word	0x00000000
        /*0070*/ 	.short	0x0001
        /*0072*/ 	.short	0x0004
        /*0074*/ 	.byte	0x00, 0xf0, 0x11, 0x00


	//----- nvinfo : EIATTR_KPARAM_INFO
	.align		4
.L_21:
        /*0078*/ 	.byte	0x04, 0x17
        /*007a*/ 	.short	(.L_23 - .L_22)
.L_22:
        /*007c*/ 	.word	0x00000000
        /*0080*/ 	.short	0x0000
        /*0082*/ 	.short	0x0000
        /*0084*/ 	.byte	0x00, 0xf0, 0x11, 0x00


	//----- nvinfo : EIATTR_SPARSE_MMA_MASK
	.align		4
.L_23:
        /*0088*/ 	.byte	0x03, 0x50
        /*008a*/ 	.short	0x0000


	//----- nvinfo : EIATTR_MAXREG_COUNT
	.align		4
        /*008c*/ 	.byte	0x03, 0x1b
        /*008e*/ 	.short	0x00ff


	//----- nvinfo : EIATTR_MERCURY_ISA_VERSION
	.align		4
        /*0090*/ 	.byte	0x03, 0x5f
        /*0092*/ 	.short	0x0101


	//----- nvinfo : EIATTR_VRC_CTA_INIT_COUNT
	.align		4
        /*0094*/ 	.byte	0x02, 0x4a
	.zero		1
	.zero		1


	//----- nvinfo : EIATTR_EXIT_INSTR_OFFSETS
	.align		4
        /*0098*/ 	.byte	0x04, 0x1c
        /*009a*/ 	.short	(.L_25 - .L_24)


	//   ....[0]....
.L_24:
        /*009c*/ 	.word	0x00000050


	//   ....[1]....
        /*00a0*/ 	.word	0x00000650


	//   ....[2]....
        /*00a4*/ 	.word	0x000007c0


	//   ....[3]....
        /*00a8*/ 	.word	0x00000e60


	//   ....[4]....
        /*00ac*/ 	.word	0x00001070


	//----- nvinfo : EIATTR_CRS_STACK_SIZE
	.align		4
.L_25:
        /*00b0*/ 	.byte	0x04, 0x1e
        /*00b2*/ 	.short	(.L_27 - .L_26)
.L_26:
        /*00b4*/ 	.word	0x00000000


	//----- nvinfo : EIATTR_CBANK_PARAM_SIZE
	.align		4
.L_27:
        /*00b8*/ 	.byte	0x03, 0x19
        /*00ba*/ 	.short	0x0030


	//----- nvinfo : EIATTR_PARAM_CBANK
	.align		4
        /*00bc*/ 	.byte	0x04, 0x0a
        /*00be*/ 	.short	(.L_29 - .L_28)
	.align		4
.L_28:
        /*00c0*/ 	.word	index@(.nv.constant0._Z12calKernelGPUiiiiiPiiPc)
        /*00c4*/ 	.short	0x0380
        /*00c6*/ 	.short	0x0030


	//----- nvinfo : EIATTR_SW_WAR
	.align		4
.L_29:
        /*00c8*/ 	.byte	0x04, 0x36
        /*00ca*/ 	.short	(.L_31 - .L_30)
.L_30:
        /*00cc*/ 	.word	0x00000008
.L_31:


//--------------------- .nv.callgraph             --------------------------
	.section	.nv.callgraph,"",@"SHT_CUDA_CALLGRAPH"
	.align	4
	.sectionentsize	8
	.align		4
        /*0000*/ 	.word	0x00000000
	.align		4
        /*0004*/ 	.word	0xffffffff
	.align		4
        /*0008*/ 	.word	0x00000000
	.align		4
        /*000c*/ 	.word	0xfffffffe
	.align		4
        /*0010*/ 	.word	0x00000000
	.align		4
        /*0014*/ 	.word	0xfffffffd
	.align		4
        /*0018*/ 	.word	0x00000000
	.align		4
        /*001c*/ 	.word	0xfffffffc


//--------------------- .text._Z12calKernelGPUiiiiiPiiPc --------------------------
	.section	.text._Z12calKernelGPUiiiiiPiiPc,"ax",@progbits
	.align	128
.text._Z12calKernelGPUiiiiiPiiPc:
        .type           _Z12calKernelGPUiiiiiPiiPc,@function
        .size           _Z12calKernelGPUiiiiiPiiPc,(.L_x_28 - _Z12calKernelGPUiiiiiPiiPc)
        .other          _Z12calKernelGPUiiiiiPiiPc,@"STO_CUDA_ENTRY STV_DEFAULT"
_Z12calKernelGPUiiiiiPiiPc:
[----:B------:R-:W-:Y:S08]  /*0000*/  LDC R1, c[0x0][0x37c] ;  /* 0x0000df00ff017b82 */ /* 0x000ff00000000800 */
[----:B------:R-:W0:Y:S08]  /*0010*/  LDC R10, c[0x0][0x380] ;  /* 0x0000e000ff0a7b82 */ /* 0x000e300000000800 */
[----:B------:R-:W1:Y:S08]  /*0020*/  S2UR UR4, SR_CTAID.X ;  /* 0x00000000000479c3 */ /* 0x000e700000002500 */
[----:B------:R-:W2:Y:S01]  /*0030*/  S2UR UR5, SR_CTAID.Y ;  /* 0x00000000000579c3 */ /* 0x000ea20000002600 */
[----:B0-----:R-:W-:-:S13]  /*0040*/  ISETP.GE.AND P0, PT, R10, 0x1, PT ;  /* 0x000000010a00780c */ /* 0x001fda0003f06270 */
[----:B-12---:R-:W-:Y:S05]  /*0050*/  @!P0 EXIT ;  /* 0x000000000000894d */ /* 0x006fea0003800000 */
[----:B------:R-:W0:Y:S01]  /*0060*/  S2R R13, SR_TID.X ;  /* 0x00000000000d7919 */ /* 0x000e220000002100 */
[----:B------:R-:W1:Y:S01]  /*0070*/  LDCU.64 UR10, c[0x0][0x3a8] ;  /* 0x00007500ff0a77ac */ /* 0x000e620008000a00 */
[----:B------:R-:W2:Y:S01]  /*0080*/  LDC R11, c[0x0][0x3a0] ;  /* 0x0000e800ff0b7b82 */ /* 0x000ea20000000800 */
[----:B------:R-:W3:Y:S01]  /*0090*/  LDCU.64 UR6, c[0x0][0x388] ;  /* 0x00007100ff0677ac */ /* 0x000ee20008000a00 */
[----:B------:R-:W4:Y:S06]  /*00a0*/  LDCU.64 UR8, c[0x0][0x358] ;  /* 0x00006b00ff0877ac */ /* 0x000f2c0008000a00 */
[----:B------:R-:W5:Y:S01]  /*00b0*/  LDC.64 R2, c[0x0][0x398] ;  /* 0x0000e600ff027b82 */ /* 0x000f620000000a00 */
[----:B-1----:R-:W-:-:S02]  /*00c0*/  UISETP.NE.U32.AND UP0, UPT, UR10, URZ, UPT ;  /* 0x000000ff0a00728c */ /* 0x002fc4000bf05070 */
[----:B---3--:R-:W-:Y:S02]  /*00d0*/  UIADD3 UR5, UPT, UPT, UR5, UR7, URZ ;  /* 0x0000000705057290 */ /* 0x008fe4000fffe0ff */
[----:B------:R-:W-:Y:S02]  /*00e0*/  UISETP.NE.AND.EX UP0, UPT, UR11, URZ, UPT, UP0 ;  /* 0x000000ff0b00728c */ /* 0x000fe4000bf05300 */
[----:B------:R-:W-:Y:S02]  /*00f0*/  UIADD3 UR4, UPT, UPT, UR4, UR6, URZ ;  /* 0x0000000604047290 */ /* 0x000fe4000fffe0ff */
[----:B0-----:R-:W-:-:S04]  /*0100*/  IMAD R0, R10, UR5, R13 ;  /* 0x000000050a007c24 */ /* 0x001fc8000f8e020d */
[----:B------:R-:W-:Y:S02]  /*0110*/  IMAD R4, R10, UR4, RZ ;  /* 0x000000040a047c24 */ /* 0x000fe4000f8e02ff */
[----:B--2---:R-:W-:-:S04]  /*0120*/  IMAD R5, R11, 0x1b58, R0 ;  /* 0x00001b580b057824 */ /* 0x004fc800078e0200 */
[----:B-----5:R-:W-:Y:S01]  /*0130*/  IMAD.WIDE R2, R5, 0x4, R2 ;  /* 0x0000000405027825 */ /* 0x020fe200078e0202 */
[----:B----4-:R-:W-:Y:S06]  /*0140*/  BRA.U UP0, `(.L_x_0) ;  /* 0x0000000500b47547 */ /* 0x010fec000b800000 */
[C---:B------:R-:W-:Y:S01]  /*0150*/  ISETP.GE.U32.AND P0, PT, R10.reuse, 0x4, PT ;  /* 0x000000040a00780c */ /* 0x040fe20003f06070 */
[----:B------:R-:W-:Y:S01]  /*0160*/  IMAD.MOV.U32 R5, RZ, RZ, RZ ;  /* 0x000000ffff057224 */ /* 0x000fe200078e00ff */
[----:B------:R-:W-:-:S11]  /*0170*/  LOP3.LUT R8, R10, 0x3, RZ, 0xc0, !PT ;  /* 0x000000030a087812 */ /* 0x000fd600078ec0ff */
[----:B------:R-:W-:Y:S05]  /*0180*/  @!P0 BRA `(.L_x_1) ;  /* 0x00000004002c8947 */ /* 0x000fea0003800000 */
[----:B------:R-:W0:Y:S01]  /*0190*/  LDC.64 R6, c[0x0][0x398] ;  /* 0x0000e600ff067b82 */ /* 0x000e220000000a00 */
[----:B------:R-:W-:Y:S01]  /*01a0*/  UIMAD UR4, UR4, 0x1b58, UR5 ;  /* 0x00001b58040478a4 */ /* 0x000fe2000f8e0205 */
[----:B------:R-:W-:Y:S01]  /*01b0*/  IMAD R11, R4, 0x1b58, R11 ;  /* 0x00001b58040b7824 */ /* 0x000fe200078e020b */
[----:B------:R-:W-:Y:S01]  /*01c0*/  LOP3.LUT R5, R10, 0x7ffffffc, RZ, 0xc0, !PT ;  /* 0x7ffffffc0a057812 */ /* 0x000fe200078ec0ff */
[----:B------:R-:W-:Y:S01]  /*01d0*/  VIADD R9, R4, 0x3 ;  /* 0x0000000304097836 */ /* 0x000fe20000000000 */
[----:B------:R-:W1:Y:S01]  /*01e0*/  LDCU UR5, c[0x0][0x390] ;  /* 0x00007200ff0577ac */ /* 0x000e620008000800 */
[----:B------:R-:W-:Y:S02]  /*01f0*/  VIADD R11, R11, 0x36b0 ;  /* 0x000036b00b0b7836 */ /* 0x000fe40000000000 */
[----:B------:R-:W-:Y:S01]  /*0200*/  IMAD R13, R10, UR4, R13 ;  /* 0x000000040a0d7c24 */ /* 0x000fe2000f8e020d */
[----:B------:R-:W-:-:S03]  /*0210*/  IADD3 R10, PT, PT, -R5, RZ, RZ ;  /* 0x000000ff050a7210 */ /* 0x000fc60007ffe1ff */
[----:B------:R-:W-:-:S07]  /*0220*/  VIADD R13, R13, 0x36b0 ;  /* 0x000036b00d0d7836 */ /* 0x000fce0000000000 */
.L_x_10:
[C-C-:B------:R-:W-:Y:S01]  /*0230*/  VIADDMNMX R12, R9.reuse, 0xfffffffd, R0.reuse, !PT ;  /* 0xfffffffd090c7846 */ /* 0x140fe20007800100 */
[C---:B-1234-:R-:W-:Y:S01]  /*0240*/  VIADD R15, R9.reuse, 0xfffffffe ;  /* 0xfffffffe090f7836 */ /* 0x05efe20000000000 */
[----:B------:R-:W-:Y:S01]  /*0250*/  VIADDMNMX R14, R9, 0xffffffff, R0, !PT ;  /* 0xffffffff090e7846 */ /* 0x000fe20007800100 */
[----:B------:R-:W-:Y:S01]  /*0260*/  BSSY.RECONVERGENT B0, `(.L_x_2) ;  /* 0x0000014000007945 */ /* 0x000fe20003800200 */
[----:B-1----:R-:W-:Y:S02]  /*0270*/  ISETP.GT.AND P3, PT, R12, UR5, PT ;  /* 0x000000050c007c0c */ /* 0x002fe4000bf64270 */
[C---:B------:R-:W-:Y:S02]  /*0280*/  VIMNMX R16, PT, PT, R0.reuse, R9, !PT ;  /* 0x0000000900107248 */ /* 0x040fe40007fe0100 */
[----:B------:R-:W-:Y:S02]  /*0290*/  VIMNMX R12, PT, PT, R0, R15, !PT ;  /* 0x0000000f000c7248 */ /* 0x000fe40007fe0100 */
[----:B------:R-:W-:-:S02]  /*02a0*/  IADD3 R10, PT, PT, R10, 0x4, RZ ;  /* 0x000000040a0a7810 */ /* 0x000fc40007ffe0ff */
[----:B------:R-:W-:Y:S02]  /*02b0*/  ISETP.GT.AND P0, PT, R14, UR5, PT ;  /* 0x000000050e007c0c */ /* 0x000fe4000bf04270 */
[----:B------:R-:W-:Y:S02]  /*02c0*/  ISETP.GT.AND P1, PT, R16, UR5, PT ;  /* 0x0000000510007c0c */ /* 0x000fe4000bf24270 */
[----:B------:R-:W-:Y:S02]  /*02d0*/  ISETP.GT.AND P4, PT, R12, UR5, PT ;  /* 0x000000050c007c0c */ /* 0x000fe4000bf84270 */
[----:B------:R-:W-:Y:S01]  /*02e0*/  ISETP.NE.AND P2, PT, R10, RZ, PT ;  /* 0x000000ff0a00720c */ /* 0x000fe20003f45270 */
[----:B------:R-:W-:-:S12]  /*02f0*/  @P3 BRA `(.L_x_3) ;  /* 0x0000000000283947 */ /* 0x000fd80003800000 */
[----:B------:R-:W-:Y:S01]  /*0300*/  VIADD R17, R11, 0xffffc950 ;  /* 0xffffc9500b117836 */ /* 0x000fe20000000000 */
[----:B------:R-:W2:Y:S01]  /*0310*/  LDG.E R19, desc[UR8][R2.64] ;  /* 0x0000000802137981 */ /* 0x000ea2000c1e1900 */
[----:B------:R-:W-:Y:S02]  /*0320*/  VIADD R15, R13, 0xffffc950 ;  /* 0xffffc9500d0f7836 */ /* 0x000fe40000000000 */
[----:B0-----:R-:W-:-:S04]  /*0330*/  IMAD.WIDE R16, R17, 0x4, R6 ;  /* 0x0000000411107825 */ /* 0x001fc800078e0206 */
[----:B------:R-:W-:Y:S02]  /*0340*/  IMAD.WIDE R14, R15, 0x4, R6 ;  /* 0x000000040f0e7825 */ /* 0x000fe400078e0206 */
[----:B------:R-:W2:Y:S04]  /*0350*/  LDG.E R16, desc[UR8][R16.64] ;  /* 0x0000000810107981 */ /* 0x000ea8000c1e1900 */
[----:B------:R-:W3:Y:S01]  /*0360*/  LDG.E R12, desc[UR8][R14.64] ;  /* 0x000000080e0c7981 */ /* 0x000ee2000c1e1900 */
[----:B--2---:R-:W-:-:S04]  /*0370*/  IADD3 R19, PT, PT, R16, R19, RZ ;  /* 0x0000001310137210 */ /* 0x004fc80007ffe0ff */
[----:B---3--:R-:W-:-:S13]  /*0380*/  ISETP.GE.AND P3, PT, R19, R12, PT ;  /* 0x0000000c1300720c */ /* 0x008fda0003f66270 */
[----:B------:R1:W-:Y:S02]  /*0390*/  @!P3 STG.E desc[UR8][R14.64], R19 ;  /* 0x000000130e00b986 */ /* 0x0003e4000c101908 */
.L_x_3:
[----:B------:R-:W-:Y:S05]  /*03a0*/  BSYNC.RECONVERGENT B0 ;  /* 0x0000000000007941 */ /* 0x000fea0003800200 */
.L_x_2:
[----:B------:R-:W-:Y:S04]  /*03b0*/  BSSY.RECONVERGENT B0, `(.L_x_4) ;  /* 0x000000c000007945 */ /* 0x000fe80003800200 */
[----:B------:R-:W-:Y:S05]  /*03c0*/  @P4 BRA `(.L_x_5) ;  /* 0x0000000000284947 */ /* 0x000fea0003800000 */
[----:B------:R-:W-:Y:S01]  /*03d0*/  VIADD R17, R11, 0xffffe4a8 ;  /* 0xffffe4a80b117836 */ /* 0x000fe20000000000 */
[----:B-1----:R-:W2:Y:S01]  /*03e0*/  LDG.E R19, desc[UR8][R2.64] ;  /* 0x0000000802137981 */ /* 0x002ea2000c1e1900 */
        /* <DEDUP_REMOVED lines=8> */
.L_x_5:
[----:B------:R-:W-:Y:S05]  /*0470*/  BSYNC.RECONVERGENT B0 ;  /* 0x0000000000007941 */ /* 0x000fea0003800200 */
.L_x_4:
[----:B------:R-:W-:Y:S04]  /*0480*/  BSSY.RECONVERGENT B0, `(.L_x_6) ;  /* 0x000000a000007945 */ /* 0x000fe80003800200 */
[----:B------:R-:W-:Y:S05]  /*0490*/  @P0 BRA `(.L_x_7) ;  /* 0x0000000000200947 */ /* 0x000fea0003800000 */
[--C-:B0-----:R-:W-:Y:S01]  /*04a0*/  IMAD.WIDE R16, R11, 0x4, R6.reuse ;  /* 0x000000040b107825 */ /* 0x101fe200078e0206 */
[----:B-12---:R-:W2:Y:S03]  /*04b0*/  LDG.E R19, desc[UR8][R2.64] ;  /* 0x0000000802137981 */ /* 0x006ea6000c1e1900 */
[----:B------:R-:W-:Y:S02]  /*04c0*/  IMAD.WIDE R14, R13, 0x4, R6 ;  /* 0x000000040d0e7825 */ /* 0x000fe400078e0206 */
[----:B------:R-:W2:Y:S04]  /*04d0*/  LDG.E R16, desc[UR8][R16.64] ;  /* 0x0000000810107981 */ /* 0x000ea8000c1e1900 */
[----:B------:R-:W3:Y:S01]  /*04e0*/  LDG.E R12, desc[UR8][R14.64] ;  /* 0x000000080e0c7981 */ /* 0x000ee2000c1e1900 */
[----:B--2---:R-:W-:-:S05]  /*04f0*/  IMAD.IADD R19, R16, 0x1, R19 ;  /* 0x0000000110137824 */ /* 0x004fca00078e0213 */
[----:B---3--:R-:W-:-:S13]  /*0500*/  ISETP.GE.AND P0, PT, R19, R12, PT ;  /* 0x0000000c1300720c */ /* 0x008fda0003f06270 */
[----:B------:R3:W-:Y:S02]  /*0510*/  @!P0 STG.E desc[UR8][R14.64], R19 ;  /* 0x000000130e008986 */ /* 0x0007e4000c101908 */
.L_x_7:
[----:B------:R-:W-:Y:S05]  /*0520*/  BSYNC.RECONVERGENT B0 ;  /* 0x0000000000007941 */ /* 0x000fea0003800200 */
.L_x_6:
[----:B------:R-:W-:Y:S04]  /*0530*/  BSSY.RECONVERGENT B0, `(.L_x_8) ;  /* 0x000000c000007945 */ /* 0x000fe80003800200 */
[----:B------:R-:W-:Y:S05]  /*0540*/  @P1 BRA `(.L_x_9) ;  /* 0x0000000000281947 */ /* 0x000fea0003800000 */
[----:B------:R-:W-:Y:S01]  /*0550*/  VIADD R17, R11, 0x1b58 ;  /* 0x00001b580b117836 */ /* 0x000fe20000000000 */
[----:B-123--:R-:W-:Y:S01]  /*0560*/  IADD3 R15, PT, PT, R13, 0x1b58, RZ ;  /* 0x00001b580d0f7810 */ /* 0x00efe20007ffe0ff */
[----:B------:R-:W2:Y:S02]  /*0570*/  LDG.E R19, desc[UR8][R2.64] ;  /* 0x0000000802137981 */ /* 0x000ea4000c1e1900 */
[----:B0-----:R-:W-:-:S04]  /*0580*/  IMAD.WIDE R16, R17, 0x4, R6 ;  /* 0x0000000411107825 */ /* 0x001fc800078e0206 */
[----:B------:R-:W-:Y:S02]  /*0590*/  IMAD.WIDE R14, R15, 0x4, R6 ;  /* 0x000000040f0e7825 */ /* 0x000fe400078e0206 */
[----:B------:R-:W2:Y:S04]  /*05a0*/  LDG.E R16, desc[UR8][R16.64] ;  /* 0x0000000810107981 */ /* 0x000ea8000c1e1900 */
[----:B------:R-:W3:Y:S01]  /*05b0*/  LDG.E R12, desc[UR8][R14.64] ;  /* 0x000000080e0c7981 */ /* 0x000ee2000c1e1900 */
[----:B--2---:R-:W-:-:S05]  /*05c0*/  IMAD.IADD R19, R16, 0x1, R19 ;  /* 0x0000000110137824 */ /* 0x004fca00078e0213 */
[----:B---3--:R-:W-:-:S13]  /*05d0*/  ISETP.GE.AND P0, PT, R19, R12, PT ;  /* 0x0000000c1300720c */ /* 0x008fda0003f06270 */
[----:B------:R4:W-:Y:S02]  /*05e0*/  @!P0 STG.E desc[UR8][R14.64], R19 ;  /* 0x000000130e008986 */ /* 0x0009e4000c101908 */
.L_x_9:
[----:B------:R-:W-:Y:S05]  /*05f0*/  BSYNC.RECONVERGENT B0 ;  /* 0x0000000000007941 */ /* 0x000fea0003800200 */
.L_x_8:
[----:B------:R-:W-:Y:S01]  /*0600*/  VIADD R13, R13, 0x6d60 ;  /* 0x00006d600d0d7836 */ /* 0x000fe20000000000 */
[----:B------:R-:W-:Y:S01]  /*0610*/  IADD3 R11, PT, PT, R11, 0x6d60, RZ ;  /* 0x00006d600b0b7810 */ /* 0x000fe20007ffe0ff */
[----:B------:R-:W-:Y:S01]  /*0620*/  VIADD R9, R9, 0x4 ;  /* 0x0000000409097836 */ /* 0x000fe20000000000 */
[----:B------:R-:W-:Y:S06]  /*0630*/  @P2 BRA `(.L_x_10) ;  /* 0xfffffff800fc2947 */ /* 0x000fec000383ffff */
.L_x_1:
[----:B------:R-:W-:-:S13]  /*0640*/  ISETP.NE.AND P0, PT, R8, RZ, PT ;  /* 0x000000ff0800720c */ /* 0x000fda0003f05270 */
[----:B------:R-:W-:Y:S05]  /*0650*/  @!P0 EXIT ;  /* 0x000000000000894d */ /* 0x000fea0003800000 */
[----:B------:R-:W1:Y:S01]  /*0660*/  LDC R10, c[0x0][0x3a0] ;  /* 0x0000e800ff0a7b82 */ /* 0x000e620000000800 */
[----:B------:R-:W-:Y:S01]  /*0670*/  IMAD.IADD R11, R4, 0x1, R5 ;  /* 0x00000001040b7824 */ /* 0x000fe200078e0205 */
[----:B------:R-:W-:Y:S01]  /*0680*/  IADD3 R8, PT, PT, -R8, RZ, RZ ;  /* 0x000000ff08087210 */ /* 0x000fe20007ffe1ff */
[----:B------:R-:W1:Y:S02]  /*0690*/  LDCU UR4, c[0x0][0x390] ;  /* 0x00007200ff0477ac */ /* 0x000e640008000800 */
[----:B------:R-:W-:-:S03]  /*06a0*/  IMAD R13, R11, 0x1b58, R0 ;  /* 0x00001b580b0d7824 */ /* 0x000fc600078e0200 */
[----:B0-----:R-:W0:Y:S01]  /*06b0*/  LDC.64 R6, c[0x0][0x398] ;  /* 0x0000e600ff067b82 */ /* 0x001e220000000a00 */
[----:B-1234-:R-:W-:-:S07]  /*06c0*/  IMAD R15, R11, 0x1b58, R10 ;  /* 0x00001b580b0f7824 */ /* 0x01efce00078e020a */
.L_x_13:
[----:B------:R-:W-:Y:S01]  /*06d0*/  VIMNMX R4, PT, PT, R0, R11, !PT ;  /* 0x0000000b00047248 */ /* 0x000fe20007fe0100 */
[----:B------:R-:W-:Y:S01]  /*06e0*/  VIADD R12, R8, 0x1 ;  /* 0x00000001080c7836 */ /* 0x000fe20000000000 */
[----:B------:R-:W-:Y:S02]  /*06f0*/  BSSY.RECONVERGENT B0, `(.L_x_11) ;  /* 0x000000c000007945 */ /* 0x000fe40003800200 */
[----:B------:R-:W-:Y:S02]  /*0700*/  ISETP.GT.AND P0, PT, R4, UR4, PT ;  /* 0x0000000404007c0c */ /* 0x000fe4000bf04270 */
[----:B------:R-:W-:-:S11]  /*0710*/  ISETP.NE.AND P1, PT, R12, RZ, PT ;  /* 0x000000ff0c00720c */ /* 0x000fd60003f25270 */
[----:B------:R-:W-:Y:S05]  /*0720*/  @P0 BRA `(.L_x_12) ;  /* 0x0000000000200947 */ /* 0x000fea0003800000 */
[--C-:B0-----:R-:W-:Y:S01]  /*0730*/  IMAD.WIDE R4, R15, 0x4, R6.reuse ;  /* 0x000000040f047825 */ /* 0x101fe200078e0206 */
[----:B------:R-:W2:Y:S03]  /*0740*/  LDG.E R17, desc[UR8][R2.64] ;  /* 0x0000000802117981 */ /* 0x000ea6000c1e1900 */
[----:B------:R-:W-:Y:S02]  /*0750*/  IMAD.WIDE R8, R13, 0x4, R6 ;  /* 0x000000040d087825 */ /* 0x000fe400078e0206 */
[----:B------:R-:W2:Y:S04]  /*0760*/  LDG.E R4, desc[UR8][R4.64] ;  /* 0x0000000804047981 */ /* 0x000ea8000c1e1900 */
[----:B------:R-:W3:Y:S01]  /*0770*/  LDG.E R10, desc[UR8][R8.64] ;  /* 0x00000008080a7981 */ /* 0x000ee2000c1e1900 */
[----:B--2---:R-:W-:-:S05]  /*0780*/  IMAD.IADD R17, R4, 0x1, R17 ;  /* 0x0000000104117824 */ /* 0x004fca00078e0211 */
[----:B---3--:R-:W-:-:S13]  /*0790*/  ISETP.GE.AND P0, PT, R17, R10, PT ;  /* 0x0000000a1100720c */ /* 0x008fda0003f06270 */
[----:B------:R1:W-:Y:S02]  /*07a0*/  @!P0 STG.E desc[UR8][R8.64], R17 ;  /* 0x0000001108008986 */ /* 0x0003e4000c101908 */
.L_x_12:
[----:B------:R-:W-:Y:S05]  /*07b0*/  BSYNC.RECONVERGENT B0 ;  /* 0x0000000000007941 */ /* 0x000fea0003800200 */
.L_x_11:
[----:B------:R-:W-:Y:S05]  /*07c0*/  @!P1 EXIT ;  /* 0x000000000000994d */ /* 0x000fea0003800000 */
[----:B------:R-:W-:Y:S01]  /*07d0*/  IADD3 R13, PT, PT, R13, 0x1b58, RZ ;  /* 0x00001b580d0d7810 */ /* 0x000fe20007ffe0ff */
[----:B------:R-:W-:Y:S01]  /*07e0*/  VIADD R15, R15, 0x1b58 ;  /* 0x00001b580f0f7836 */ /* 0x000fe20000000000 */
[----:B-1----:R-:W-:Y:S01]  /*07f0*/  MOV R8, R12 ;  /* 0x0000000c00087202 */ /* 0x002fe20000000f00 */
[----:B------:R-:W-:Y:S01]  /*0800*/  VIADD R11, R11, 0x1 ;  /* 0x000000010b0b7836 */ /* 0x000fe20000000000 */
[----:B------:R-:W-:Y:S06]  /*0810*/  BRA `(.L_x_13) ;  /* 0xfffffffc00ac7947 */ /* 0x000fec000383ffff */
.L_x_0:
        /* <DEDUP_REMOVED lines=9> */
[----:B------:R-:W1:Y:S02]  /*08b0*/  LDCU UR5, c[0x0][0x390] ;  /* 0x00007200ff0577ac */ /* 0x000e640008000800 */
[----:B------:R-:W-:Y:S01]  /*08c0*/  IMAD R13, R10, UR4, R13 ;  /* 0x000000040a0d7c24 */ /* 0x000fe2000f8e020d */
[----:B------:R-:W-:Y:S01]  /*08d0*/  IADD3 R11, PT, PT, R11, 0x36b0, RZ ;  /* 0x000036b00b0b7810 */ /* 0x000fe20007ffe0ff */
[----:B------:R-:W-:Y:S02]  /*08e0*/  IMAD.MOV R10, RZ, RZ, -R5 ;  /* 0x000000ffff0a7224 */ /* 0x000fe400078e0a05 */
[----:B------:R-:W-:-:S07]  /*08f0*/  VIADD R13, R13, 0x36b0 ;  /* 0x000036b00d0d7836 */ /* 0x000fce0000000000 */
.L_x_23:
[C-C-:B-1234-:R-:W-:Y:S01]  /*0900*/  VIADDMNMX R12, R9.reuse, 0xfffffffd, R0.reuse, !PT ;  /* 0xfffffffd090c7846 */ /* 0x15efe20007800100 */
[----:B------:R-:W-:Y:S01]  /*0910*/  VIADD R10, R10, 0x4 ;  /* 0x000000040a0a7836 */ /* 0x000fe20000000000 */
[C---:B------:R-:W-:Y:S01]  /*0920*/  IADD3 R15, PT, PT, R9.reuse, -0x2, RZ ;  /* 0xfffffffe090f7810 */ /* 0x040fe20007ffe0ff */
[----:B------:R-:W-:Y:S01]  /*0930*/  BSSY.RECONVERGENT B0, `(.L_x_15) ;  /* 0x0000019000007945 */ /* 0x000fe20003800200 */
[----:B-1----:R-:W-:Y:S02]  /*0940*/  ISETP.GT.AND P4, PT, R12, UR5, PT ;  /* 0x000000050c007c0c */ /* 0x002fe4000bf84270 */
[----:B------:R-:W-:Y:S02]  /*0950*/  VIADDMNMX R14, R9, 0xffffffff, R0, !PT ;  /* 0xffffffff090e7846 */ /* 0x000fe40007800100 */
[C---:B------:R-:W-:Y:S02]  /*0960*/  VIMNMX R16, PT, PT, R0.reuse, R9, !PT ;  /* 0x0000000900107248 */ /* 0x040fe40007fe0100 */
[----:B------:R-:W-:-:S02]  /*0970*/  VIMNMX R12, PT, PT, R0, R15, !PT ;  /* 0x0000000f000c7248 */ /* 0x000fc40007fe0100 */
[----:B------:R-:W-:Y:S02]  /*0980*/  ISETP.GT.AND P0, PT, R14, UR5, PT ;  /* 0x000000050e007c0c */ /* 0x000fe4000bf04270 */
[----:B------:R-:W-:Y:S02]  /*0990*/  ISETP.GT.AND P1, PT, R16, UR5, PT ;  /* 0x0000000510007c0c */ /* 0x000fe4000bf24270 */
[----:B------:R-:W-:Y:S02]  /*09a0*/  ISETP.GT.AND P3, PT, R12, UR5, PT ;  /* 0x000000050c007c0c */ /* 0x000fe4000bf64270 */
[----:B------:R-:W-:Y:S01]  /*09b0*/  ISETP.NE.AND P2, PT, R10, RZ, PT ;  /* 0x000000ff0a00720c */ /* 0x000fe20003f45270 */
[----:B------:R-:W-:-:S12]  /*09c0*/  @P4 BRA `(.L_x_16) ;  /* 0x00000000003c4947 */ /* 0x000fd80003800000 */
[----:B------:R-:W-:Y:S01]  /*09d0*/  VIADD R19, R11, 0xffffc950 ;  /* 0xffffc9500b137836 */ /* 0x000fe20000000000 */
[----:B------:R-:W-:Y:S01]  /*09e0*/  IADD3 R21, PT, PT, R13, -0x36b0, RZ ;  /* 0xffffc9500d157810 */ /* 0x000fe20007ffe0ff */
[----:B------:R-:W2:Y:S02]  /*09f0*/  LDG.E R17, desc[UR8][R2.64] ;  /* 0x0000000802117981 */ /* 0x000ea4000c1e1900 */
[----:B0-----:R-:W-:-:S04]  /*0a00*/  IMAD.WIDE R18, R19, 0x4, R6 ;  /* 0x0000000413127825 */ /* 0x001fc800078e0206 */
[----:B------:R-:W-:Y:S02]  /*0a10*/  IMAD.WIDE R14, R21, 0x4, R6 ;  /* 0x00000004150e7825 */ /* 0x000fe400078e0206 */
[----:B------:R-:W2:Y:S04]  /*0a20*/  LDG.E R18, desc[UR8][R18.64] ;  /* 0x0000000812127981 */ /* 0x000ea8000c1e1900 */
[----:B------:R-:W3:Y:S01]  /*0a30*/  LDG.E R12, desc[UR8][R14.64] ;  /* 0x000000080e0c7981 */ /* 0x000ee2000c1e1900 */
[----:B--2---:R-:W-:-:S05]  /*0a40*/  IMAD.IADD R23, R18, 0x1, R17 ;  /* 0x0000000112177824 */ /* 0x004fca00078e0211 */
[----:B---3--:R-:W-:-:S13]  /*0a50*/  ISETP.GE.AND P4, PT, R23, R12, PT ;  /* 0x0000000c1700720c */ /* 0x008fda0003f86270 */
[----:B------:R-:W0:Y:S01]  /*0a60*/  @!P4 LDC.64 R16, c[0x0][0x3a8] ;  /* 0x0000ea00ff10cb82 */ /* 0x000e220000000a00 */
[----:B------:R-:W-:Y:S01]  /*0a70*/  IMAD.MOV.U32 R12, RZ, RZ, 0x1 ;  /* 0x00000001ff0c7424 */ /* 0x000fe200078e00ff */
[----:B------:R1:W-:Y:S01]  /*0a80*/  @!P4 STG.E desc[UR8][R14.64], R23 ;  /* 0x000000170e00c986 */ /* 0x0003e2000c101908 */
[----:B0-----:R-:W-:-:S04]  /*0a90*/  @!P4 IADD3 R16, P5, PT, R21, R16, RZ ;  /* 0x000000101510c210 */ /* 0x001fc80007fbe0ff */
[----:B------:R-:W-:-:S05]  /*0aa0*/  @!P4 LEA.HI.X.SX32 R17, R21, R17, 0x1, P5 ;  /* 0x000000111511c211 */ /* 0x000fca00028f0eff */
[----:B------:R1:W-:Y:S04]  /*0ab0*/  @!P4 STG.E.U8 desc[UR8][R16.64], R12 ;  /* 0x0000000c1000c986 */ /* 0x0003e8000c101108 */
.L_x_16:
[----:B------:R-:W-:Y:S05]  /*0ac0*/  BSYNC.RECONVERGENT B0 ;  /* 0x0000000000007941 */ /* 0x000fea0003800200 */
.L_x_15:
[----:B------:R-:W-:Y:S04]  /*0ad0*/  BSSY.RECONVERGENT B0, `(.L_x_17) ;  /* 0x0000011000007945 */ /* 0x000fe80003800200 */
[----:B------:R-:W-:Y:S05]  /*0ae0*/  @P3 BRA `(.L_x_18) ;  /* 0x00000000003c3947 */ /* 0x000fea0003800000 */
[----:B------:R-:W-:Y:S01]  /*0af0*/  IADD3 R19, PT, PT, R11, -0x1b58, RZ ;  /* 0xffffe4a80b137810 */ /* 0x000fe20007ffe0ff */
[----:B------:R-:W-:Y:S01]  /*0b00*/  VIADD R21, R13, 0xffffe4a8 ;  /* 0xffffe4a80d157836 */ /* 0x000fe20000000000 */
[----:B-1----:R-:W2:Y:S03]  /*0b10*/  LDG.E R17, desc[UR8][R2.64] ;  /* 0x0000000802117981 */ /* 0x002ea6000c1e1900 */
[----:B0-----:R-:W-:-:S04]  /*0b20*/  IMAD.WIDE R18, R19, 0x4, R6 ;  /* 0x0000000413127825 */ /* 0x001fc800078e0206 */
[----:B------:R-:W-:Y:S02]  /*0b30*/  IMAD.WIDE R14, R21, 0x4, R6 ;  /* 0x00000004150e7825 */ /* 0x000fe400078e0206 */
[----:B------:R-:W2:Y:S04]  /*0b40*/  LDG.E R18, desc[UR8][R18.64] ;  /* 0x0000000812127981 */ /* 0x000ea8000c1e1900 */
[----:B------:R-:W3:Y:S01]  /*0b50*/  LDG.E R12, desc[UR8][R14.64] ;  /* 0x000000080e0c7981 */ /* 0x000ee2000c1e1900 */
[----:B--2---:R-:W-:-:S05]  /*0b60*/  IMAD.IADD R23, R18, 0x1, R17 ;  /* 0x0000000112177824 */ /* 0x004fca00078e0211 */
[----:B---3--:R-:W-:-:S13]  /*0b70*/  ISETP.GE.AND P3, PT, R23, R12, PT ;  /* 0x0000000c1700720c */ /* 0x008fda0003f66270 */
[----:B------:R-:W0:Y:S01]  /*0b80*/  @!P3 LDC.64 R16, c[0x0][0x3a8] ;  /* 0x0000ea00ff10bb82 */ /* 0x000e220000000a00 */
[----:B------:R-:W-:Y:S01]  /*0b90*/  HFMA2 R12, -RZ, RZ, 0, 5.9604644775390625e-08 ;  /* 0x00000001ff0c7431 */ /* 0x000fe200000001ff */
[----:B------:R2:W-:Y:S01]  /*0ba0*/  @!P3 STG.E desc[UR8][R14.64], R23 ;  /* 0x000000170e00b986 */ /* 0x0005e2000c101908 */
[----:B0-----:R-:W-:-:S04]  /*0bb0*/  @!P3 IADD3 R16, P4, PT, R21, R16, RZ ;  /* 0x000000101510b210 */ /* 0x001fc80007f9e0ff */
[----:B------:R-:W-:-:S05]  /*0bc0*/  @!P3 LEA.HI.X.SX32 R17, R21, R17, 0x1, P4 ;  /* 0x000000111511b211 */ /* 0x000fca00020f0eff */
[----:B------:R2:W-:Y:S04]  /*0bd0*/  @!P3 STG.E.U8 desc[UR8][R16.64], R12 ;  /* 0x0000000c1000b986 */ /* 0x0005e8000c101108 */
.L_x_18:
[----:B------:R-:W-:Y:S05]  /*0be0*/  BSYNC.RECONVERGENT B0 ;  /* 0x0000000000007941 */ /* 0x000fea0003800200 */
.L_x_17:
        /* <DEDUP_REMOVED lines=8> */
[----:B---3--:R-:W-:Y:S01]  /*0c70*/  ISETP.GE.AND P0, PT, R21, R12, PT ;  /* 0x0000000c1500720c */ /* 0x008fe20003f06270 */
[----:B------:R-:W-:-:S12]  /*0c80*/  IMAD.MOV.U32 R12, RZ, RZ, 0x1 ;  /* 0x00000001ff0c7424 */ /* 0x000fd800078e00ff */
[----:B------:R-:W0:Y:S01]  /*0c90*/  @!P0 LDC.64 R16, c[0x0][0x3a8] ;  /* 0x0000ea00ff108b82 */ /* 0x000e220000000a00 */
[----:B------:R3:W-:Y:S01]  /*0ca0*/  @!P0 STG.E desc[UR8][R14.64], R21 ;  /* 0x000000150e008986 */ /* 0x0007e2000c101908 */
[----:B0-----:R-:W-:-:S04]  /*0cb0*/  @!P0 IADD3 R16, P3, PT, R13, R16, RZ ;  /* 0x000000100d108210 */ /* 0x001fc80007f7e0ff */
[----:B------:R-:W-:-:S05]  /*0cc0*/  @!P0 LEA.HI.X.SX32 R17, R13, R17, 0x1, P3 ;  /* 0x000000110d118211 */ /* 0x000fca00018f0eff */
[----:B------:R3:W-:Y:S04]  /*0cd0*/  @!P0 STG.E.U8 desc[UR8][R16.64], R12 ;  /* 0x0000000c10008986 */ /* 0x0007e8000c101108 */
.L_x_20:
[----:B------:R-:W-:Y:S05]  /*0ce0*/  BSYNC.RECONVERGENT B0 ;  /* 0x0000000000007941 */ /* 0x000fea0003800200 */
.L_x_19:
[----:B------:R-:W-:Y:S04]  /*0cf0*/  BSSY.RECONVERGENT B0, `(.L_x_21) ;  /* 0x0000011000007945 */ /* 0x000fe80003800200 */
[----:B------:R-:W-:Y:S05]  /*0d00*/  @P1 BRA `(.L_x_22) ;  /* 0x00000000003c1947 */ /* 0x000fea0003800000 */
[----:B------:R-:W-:Y:S01]  /*0d10*/  IADD3 R19, PT, PT, R11, 0x1b58, RZ ;  /* 0x00001b580b137810 */ /* 0x000fe20007ffe0ff */
[----:B---3--:R-:W-:Y:S01]  /*0d20*/  VIADD R21, R13, 0x1b58 ;  /* 0x00001b580d157836 */ /* 0x008fe20000000000 */
[----:B-12---:R-:W2:Y:S03]  /*0d30*/  LDG.E R17, desc[UR8][R2.64] ;  /* 0x0000000802117981 */ /* 0x006ea6000c1e1900 */
[----:B0-----:R-:W-:-:S04]  /*0d40*/  IMAD.WIDE R18, R19, 0x4, R6 ;  /* 0x0000000413127825 */ /* 0x001fc800078e0206 */
[----:B------:R-:W-:Y:S02]  /*0d50*/  IMAD.WIDE R14, R21, 0x4, R6 ;  /* 0x00000004150e7825 */ /* 0x000fe400078e0206 */
[----:B------:R-:W2:Y:S04]  /*0d60*/  LDG.E R18, desc[UR8][R18.64] ;  /* 0x0000000812127981 */ /* 0x000ea8000c1e1900 */
[----:B------:R-:W3:Y:S01]  /*0d70*/  LDG.E R12, desc[UR8][R14.64] ;  /* 0x000000080e0c7981 */ /* 0x000ee2000c1e1900 */
[----:B--2---:R-:W-:-:S05]  /*0d80*/  IMAD.IADD R23, R18, 0x1, R17 ;  /* 0x0000000112177824 */ /* 0x004fca00078e0211 */
[----:B---3--:R-:W-:-:S13]  /*0d90*/  ISETP.GE.AND P0, PT, R23, R12, PT ;  /* 0x0000000c1700720c */ /* 0x008fda0003f06270 */
[----:B------:R-:W0:Y:S01]  /*0da0*/  @!P0 LDC.64 R16, c[0x0][0x3a8] ;  /* 0x0000ea00ff108b82 */ /* 0x000e220000000a00 */
[----:B------:R-:W-:Y:S01]  /*0db0*/  MOV R12, 0x1 ;  /* 0x00000001000c7802 */ /* 0x000fe20000000f00 */
[----:B------:R4:W-:Y:S01]  /*0dc0*/  @!P0 STG.E desc[UR8][R14.64], R23 ;  /* 0x000000170e008986 */ /* 0x0009e2000c101908 */
[----:B0-----:R-:W-:-:S04]  /*0dd0*/  @!P0 IADD3 R16, P1, PT, R21, R16, RZ ;  /* 0x0000001015108210 */ /* 0x001fc80007f3e0ff */
[----:B------:R-:W-:-:S05]  /*0de0*/  @!P0 LEA.HI.X.SX32 R17, R21, R17, 0x1, P1 ;  /* 0x0000001115118211 */ /* 0x000fca00008f0eff */
[----:B------:R4:W-:Y:S04]  /*0df0*/  @!P0 STG.E.U8 desc[UR8][R16.64], R12 ;  /* 0x0000000c10008986 */ /* 0x0009e8000c101108 */
.L_x_22:
[----:B------:R-:W-:Y:S05]  /*0e00*/  BSYNC.RECONVERGENT B0 ;  /* 0x0000000000007941 */ /* 0x000fea0003800200 */
.L_x_21:
[----:B------:R-:W-:Y:S01]  /*0e10*/  VIADD R13, R13, 0x6d60 ;  /* 0x00006d600d0d7836 */ /* 0x000fe20000000000 */
[----:B------:R-:W-:Y:S01]  /*0e20*/  IADD3 R9, PT, PT, R9, 0x4, RZ ;  /* 0x0000000409097810 */ /* 0x000fe20007ffe0ff */
[----:B------:R-:W-:Y:S01]  /*0e30*/  VIADD R11, R11, 0x6d60 ;  /* 0x00006d600b0b7836 */ /* 0x000fe20000000000 */
[----:B------:R-:W-:Y:S06]  /*0e40*/  @P2 BRA `(.L_x_23) ;  /* 0xfffffff800ac2947 */ /* 0x000fec000383ffff */
.L_x_14:
[----:B------:R-:W-:-:S13]  /*0e50*/  ISETP.NE.AND P0, PT, R8, RZ, PT ;  /* 0x000000ff0800720c */ /* 0x000fda0003f05270 */
[----:B------:R-:W-:Y:S05]  /*0e60*/  @!P0 EXIT ;  /* 0x000000000000894d */ /* 0x000fea0003800000 */
[----:B------:R-:W5:Y:S01]  /*0e70*/  LDC R10, c[0x0][0x3a0] ;  /* 0x0000e800ff0a7b82 */ /* 0x000f620000000800 */
[----:B------:R-:W-:Y:S01]  /*0e80*/  IMAD.IADD R13, R4, 0x1, R5 ;  /* 0x00000001040d7824 */ /* 0x000fe200078e0205 */
[----:B------:R-:W5:Y:S01]  /*0e90*/  LDCU UR4, c[0x0][0x390] ;  /* 0x00007200ff0477ac */ /* 0x000f620008000800 */
[----:B-1234-:R-:W-:Y:S02]  /*0ea0*/  IMAD.MOV R12, RZ, RZ, -R8 ;  /* 0x000000ffff0c7224 */ /* 0x01efe400078e0a08 */
[----:B------:R-:W-:-:S03]  /*0eb0*/  IMAD R15, R13, 0x1b58, R0 ;  /* 0x00001b580d0f7824 */ /* 0x000fc600078e0200 */
[----:B0-----:R-:W0:Y:S01]  /*0ec0*/  LDC.64 R6, c[0x0][0x398] ;  /* 0x0000e600ff067b82 */ /* 0x001e220000000a00 */
[----:B-----5:R-:W-:-:S07]  /*0ed0*/  IMAD R17, R13, 0x1b58, R10 ;  /* 0x00001b580d117824 */ /* 0x020fce00078e020a */
.L_x_26:
[----:B-1----:R-:W-:Y:S01]  /*0ee0*/  VIMNMX R4, PT, PT, R0, R13, !PT ;  /* 0x0000000d00047248 */ /* 0x002fe20007fe0100 */
[----:B------:R-:W-:Y:S01]  /*0ef0*/  BSSY.RECONVERGENT B0, `(.L_x_24) ;  /* 0x0000014000007945 */ /* 0x000fe20003800200 */
[----:B------:R-:W-:Y:S01]  /*0f00*/  IADD3 R12, PT, PT, R12, 0x1, RZ ;  /* 0x000000010c0c7810 */ /* 0x000fe20007ffe0ff */
[----:B------:R-:W-:Y:S01]  /*0f10*/  VIADD R13, R13, 0x1 ;  /* 0x000000010d0d7836 */ /* 0x000fe20000000000 */
        /* <DEDUP_REMOVED lines=8> */
[----:B------:R-:W-:-:S02]  /*0fa0*/  HFMA2 R14, -RZ, RZ, 0, 5.9604644775390625e-08 ;  /* 0x00000001ff0e7431 */ /* 0x000fc400000001ff */
[----:B--2---:R-:W-:-:S05]  /*0fb0*/  IMAD.IADD R19, R8, 0x1, R11 ;  /* 0x0000000108137824 */ /* 0x004fca00078e020b */
[----:B---3--:R-:W-:-:S13]  /*0fc0*/  ISETP.GE.AND P0, PT, R19, R10, PT ;  /* 0x0000000a1300720c */ /* 0x008fda0003f06270 */
[----:B------:R-:W0:Y:S01]  /*0fd0*/  @!P0 LDC.64 R10, c[0x0][0x3a8] ;  /* 0x0000ea00ff0a8b82 */ /* 0x000e220000000a00 */
[----:B------:R-:W-:Y:S01]  /*0fe0*/  @!P0 PRMT R9, R14, 0x7610, R9 ;  /* 0x000076100e098816 */ /* 0x000fe20000000009 */
[----:B------:R1:W-:Y:S01]  /*0ff0*/  @!P0 STG.E desc[UR8][R4.64], R19 ;  /* 0x0000001304008986 */ /* 0x0003e2000c101908 */
[----:B0-----:R-:W-:-:S04]  /*1000*/  @!P0 IADD3 R10, P1, PT, R15, R10, RZ ;  /* 0x0000000a0f0a8210 */ /* 0x001fc80007f3e0ff */
[----:B------:R-:W-:-:S05]  /*1010*/  @!P0 LEA.HI.X.SX32 R11, R15, R11, 0x1, P1 ;  /* 0x0000000b0f0b8211 */ /* 0x000fca00008f0eff */
[----:B------:R1:W-:Y:S04]  /*1020*/  @!P0 STG.E.U8 desc[UR8][R10.64], R9 ;  /* 0x000000090a008986 */ /* 0x0003e8000c101108 */
.L_x_25:
[----:B------:R-:W-:Y:S05]  /*1030*/  BSYNC.RECONVERGENT B0 ;  /* 0x0000000000007941 */ /* 0x000fea0003800200 */
.L_x_24:
[----:B------:R-:W-:Y:S01]  /*1040*/  VIADD R15, R15, 0x1b58 ;  /* 0x00001b580f0f7836 */ /* 0x000fe20000000000 */
[----:B------:R-:W-:Y:S01]  /*1050*/  IADD3 R17, PT, PT, R17, 0x1b58, RZ ;  /* 0x00001b5811117810 */ /* 0x000fe20007ffe0ff */
[----:B------:R-:W-:Y:S06]  /*1060*/  @P2 BRA `(.L_x_26) ;  /* 0xfffffffc009c2947 */ /* 0x000fec000383ffff */
[----:B------:R-:W-:Y:S05]  /*1070*/  EXIT ;  /* 0x000000000000794d */ /* 0x000fea0003800000 */
.L_x_27:
[----:B------:R-:W-:-:S00]  /*1080*/  BRA `(.L_x_27) ;  /* 0xfffffffc00fc7947 */ /* 0x000fc0000383ffff */
[----:B------:R-:W-:-:S00]  /*1090*/  NOP ;  /* 0x0000000000007918 */ /* 0x000fc00000000000 */
        /* <DEDUP_REMOVED lines=14> */
.L_x_28:


//--------------------- .nv.shared.reserved.0     --------------------------
	.section	.nv.shared.reserved.0,"aw",@nobits
	.weak		__nv_reservedSMEM_offset_0_alias
	.size		__nv_reservedSMEM_offset_0_alias, 0, 64
	.other		__nv_reservedSMEM_offset_0_alias,@"STO_CUDA_RESERVED_SHARED STV_DEFAULT"
__nv_reservedSMEM_offset_0_alias:
	.zero		0
	.zero		64


//--------------------- .nv.constant0._Z12calKernelGPUiiiiiPiiPc --------------------------
	.section	.nv.constant0._Z12calKernelGPUiiiiiPiiPc,"a",@progbits
	.sectionflags	@""
	.align	4
.nv.constant0._Z12calKernelGPUiiiiiPiiPc:
	.zero		944


//--------------------- SYMBOLS --------------------------

	.type		.nv.reservedSmem.offset0,@object
	.size		.nv.reservedSmem.offset0,0x4
